//
// Generated by NVIDIA NVVM Compiler
//
// Compiler Build ID: CL-36424714
// Cuda compilation tools, release 13.0, V13.0.88
// Based on NVVM 20.0.0
//

.version 9.0
.target sm_100
.address_size 64

	// .globl	execute_task

.visible .entry execute_task(
	.param .u32 execute_task_param_0,
	.param .u32 execute_task_param_1,
	.param .u32 execute_task_param_2,
	.param .u64 .ptr .align 1 execute_task_param_3,
	.param .u64 .ptr .align 1 execute_task_param_4,
	.param .u64 .ptr .align 1 execute_task_param_5
)
{
	.reg .pred 	%p<13>;
	.reg .b32 	%r<41>;
	.reg .b32 	%f<68>;
	.reg .b64 	%rd<53>;

	ld.param.u32 	%r20, [execute_task_param_0];
	ld.param.u32 	%r18, [execute_task_param_1];
	ld.param.u32 	%r19, [execute_task_param_2];
	ld.param.u64 	%rd7, [execute_task_param_3];
	ld.param.u64 	%rd8, [execute_task_param_4];
	ld.param.u64 	%rd6, [execute_task_param_5];
	cvta.to.global.u64 	%rd1, %rd8;
	cvta.to.global.u64 	%rd2, %rd7;
	mov.u32 	%r21, %ctaid.x;
	mov.u32 	%r22, %ntid.x;
	mov.u32 	%r23, %tid.x;
	mad.lo.s32 	%r1, %r21, %r22, %r23;
	mov.u32 	%r24, %ctaid.y;
	mov.u32 	%r25, %ntid.y;
	mov.u32 	%r26, %tid.y;
	mad.lo.s32 	%r2, %r24, %r25, %r26;
	setp.ge.s32 	%p1, %r2, %r20;
	setp.ge.s32 	%p2, %r1, %r19;
	or.pred  	%p3, %p1, %p2;
	@%p3 bra 	$L__BB0_14;
	setp.lt.s32 	%p4, %r18, 1;
	mov.f32 	%f67, 0f00000000;
	@%p4 bra 	$L__BB0_13;
	mul.lo.s32 	%r3, %r18, %r2;
	and.b32  	%r4, %r18, 7;
	setp.lt.u32 	%p5, %r18, 8;
	mov.f32 	%f67, 0f00000000;
	mov.b32 	%r39, 0;
	@%p5 bra 	$L__BB0_5;
	and.b32  	%r39, %r18, 2147483640;
	neg.s32 	%r37, %r39;
	shl.b32 	%r7, %r19, 3;
	mul.wide.u32 	%rd9, %r3, 4;
	add.s64 	%rd10, %rd9, %rd2;
	add.s64 	%rd52, %rd10, 16;
	mov.f32 	%f67, 0f00000000;
	mul.wide.s32 	%rd13, %r19, 4;
	mov.u32 	%r36, %r1;
$L__BB0_4:
	.pragma "nounroll";
	ld.global.nc.f32 	%f17, [%rd52+-16];
	mul.wide.s32 	%rd11, %r36, 4;
	add.s64 	%rd12, %rd1, %rd11;
	ld.global.nc.f32 	%f18, [%rd12];
	fma.rn.f32 	%f19, %f17, %f18, %f67;
	ld.global.nc.f32 	%f20, [%rd52+-12];
	add.s64 	%rd14, %rd12, %rd13;
	ld.global.nc.f32 	%f21, [%rd14];
	fma.rn.f32 	%f22, %f20, %f21, %f19;
	ld.global.nc.f32 	%f23, [%rd52+-8];
	add.s64 	%rd15, %rd14, %rd13;
	ld.global.nc.f32 	%f24, [%rd15];
	fma.rn.f32 	%f25, %f23, %f24, %f22;
	ld.global.nc.f32 	%f26, [%rd52+-4];
	add.s64 	%rd16, %rd15, %rd13;
	ld.global.nc.f32 	%f27, [%rd16];
	fma.rn.f32 	%f28, %f26, %f27, %f25;
	ld.global.nc.f32 	%f29, [%rd52];
	add.s64 	%rd17, %rd16, %rd13;
	ld.global.nc.f32 	%f30, [%rd17];
	fma.rn.f32 	%f31, %f29, %f30, %f28;
	ld.global.nc.f32 	%f32, [%rd52+4];
	add.s64 	%rd18, %rd17, %rd13;
	ld.global.nc.f32 	%f33, [%rd18];
	fma.rn.f32 	%f34, %f32, %f33, %f31;
	ld.global.nc.f32 	%f35, [%rd52+8];
	add.s64 	%rd19, %rd18, %rd13;
	ld.global.nc.f32 	%f36, [%rd19];
	fma.rn.f32 	%f37, %f35, %f36, %f34;
	ld.global.nc.f32 	%f38, [%rd52+12];
	add.s64 	%rd20, %rd19, %rd13;
	ld.global.nc.f32 	%f39, [%rd20];
	fma.rn.f32 	%f67, %f38, %f39, %f37;
	add.s32 	%r37, %r37, 8;
	add.s32 	%r36, %r36, %r7;
	add.s64 	%rd52, %rd52, 32;
	setp.ne.s32 	%p6, %r37, 0;
	@%p6 bra 	$L__BB0_4;
$L__BB0_5:
	setp.eq.s32 	%p7, %r4, 0;
	@%p7 bra 	$L__BB0_13;
	and.b32  	%r13, %r18, 3;
	setp.lt.u32 	%p8, %r4, 4;
	@%p8 bra 	$L__BB0_8;
	add.s32 	%r28, %r39, %r3;
	mul.wide.u32 	%rd21, %r28, 4;
	add.s64 	%rd22, %rd2, %rd21;
	ld.global.nc.f32 	%f41, [%rd22];
	mad.lo.s32 	%r29, %r39, %r19, %r1;
	mul.wide.s32 	%rd23, %r29, 4;
	add.s64 	%rd24, %rd1, %rd23;
	ld.global.nc.f32 	%f42, [%rd24];
	fma.rn.f32 	%f43, %f41, %f42, %f67;
	cvt.u64.u32 	%rd25, %r3;
	cvt.u64.u32 	%rd26, %r39;
	add.s64 	%rd27, %rd26, %rd25;
	shl.b64 	%rd28, %rd27, 2;
	add.s64 	%rd29, %rd2, %rd28;
	ld.global.nc.f32 	%f44, [%rd29+4];
	mul.wide.s32 	%rd30, %r19, 4;
	add.s64 	%rd31, %rd24, %rd30;
	ld.global.nc.f32 	%f45, [%rd31];
	fma.rn.f32 	%f46, %f44, %f45, %f43;
	ld.global.nc.f32 	%f47, [%rd29+8];
	add.s64 	%rd32, %rd31, %rd30;
	ld.global.nc.f32 	%f48, [%rd32];
	fma.rn.f32 	%f49, %f47, %f48, %f46;
	ld.global.nc.f32 	%f50, [%rd29+12];
	add.s64 	%rd33, %rd32, %rd30;
	ld.global.nc.f32 	%f51, [%rd33];
	fma.rn.f32 	%f67, %f50, %f51, %f49;
	add.s32 	%r39, %r39, 4;
$L__BB0_8:
	setp.eq.s32 	%p9, %r13, 0;
	@%p9 bra 	$L__BB0_13;
	setp.eq.s32 	%p10, %r13, 1;
	@%p10 bra 	$L__BB0_11;
	add.s32 	%r30, %r39, %r3;
	mul.wide.u32 	%rd34, %r30, 4;
	add.s64 	%rd35, %rd2, %rd34;
	ld.global.nc.f32 	%f53, [%rd35];
	mad.lo.s32 	%r31, %r39, %r19, %r1;
	mul.wide.s32 	%rd36, %r31, 4;
	add.s64 	%rd37, %rd1, %rd36;
	ld.global.nc.f32 	%f54, [%rd37];
	fma.rn.f32 	%f55, %f53, %f54, %f67;
	cvt.u64.u32 	%rd38, %r3;
	cvt.u64.u32 	%rd39, %r39;
	add.s64 	%rd40, %rd39, %rd38;
	shl.b64 	%rd41, %rd40, 2;
	add.s64 	%rd42, %rd2, %rd41;
	ld.global.nc.f32 	%f56, [%rd42+4];
	mul.wide.s32 	%rd43, %r19, 4;
	add.s64 	%rd44, %rd37, %rd43;
	ld.global.nc.f32 	%f57, [%rd44];
	fma.rn.f32 	%f67, %f56, %f57, %f55;
	add.s32 	%r39, %r39, 2;
$L__BB0_11:
	and.b32  	%r32, %r18, 1;
	setp.eq.b32 	%p11, %r32, 1;
	not.pred 	%p12, %p11;
	@%p12 bra 	$L__BB0_13;
	add.s32 	%r33, %r39, %r3;
	mul.wide.u32 	%rd45, %r33, 4;
	add.s64 	%rd46, %rd2, %rd45;
	ld.global.nc.f32 	%f58, [%rd46];
	mad.lo.s32 	%r34, %r39, %r19, %r1;
	mul.wide.s32 	%rd47, %r34, 4;
	add.s64 	%rd48, %rd1, %rd47;
	ld.global.nc.f32 	%f59, [%rd48];
	fma.rn.f32 	%f67, %f58, %f59, %f67;
$L__BB0_13:
	mad.lo.s32 	%r35, %r19, %r2, %r1;
	cvta.to.global.u64 	%rd49, %rd6;
	mul.wide.s32 	%rd50, %r35, 4;
	add.s64 	%rd51, %rd49, %rd50;
	st.global.f32 	[%rd51], %f67;
$L__BB0_14:
	ret;

}


// ===== COMPILED SASS (sm_100) =====

	.target	sm_100

	.elftype	@"ET_EXEC"


//--------------------- .note.nv.tkinfo           --------------------------
	.section	.note.nv.tkinfo,"",@"SHT_NOTE"
	.sectionflags	@"SHF_NOTE_NV_TKINFO"
	.tkinfo
        /*0018*/ 	.word	0x00000002
        /*0030*/ 	.string	""
        /*0030*/ 	.string	"ptxas"
        /*0030*/ 	.string	"Cuda compilation tools, release 13.0, V13.0.88"
        /*0030*/ 	.string	"Build cuda_13.0.r13.0/compiler.36424714_0"
        /*0030*/ 	.string	"-arch sm_100 -m 64 "



//--------------------- .note.nv.cuinfo           --------------------------
	.section	.note.nv.cuinfo,"",@"SHT_NOTE"
	.sectionflags	@"SHF_NOTE_NV_CUINFO"
        /*0018*/ 	.short	0x0002
        /*001a*/ 	.short	0x0064
        /*001c*/ 	.short	0x0082
	.zero		2


//--------------------- .nv.info                  --------------------------
	.section	.nv.info,"",@"SHT_CUDA_INFO"
	.align	4


	//----- nvinfo : EIATTR_REGCOUNT
	.align		4
        /*0000*/ 	.byte	0x04, 0x2f
        /*0002*/ 	.short	(.L_1 - .L_0)
	.align		4
.L_0:
        /*0004*/ 	.word	index@(execute_task)
        /*0008*/ 	.word	0x00000020


	//----- nvinfo : EIATTR_FRAME_SIZE
	.align		4
.L_1:
        /*000c*/ 	.byte	0x04, 0x11
        /*000e*/ 	.short	(.L_3 - .L_2)
	.align		4
.L_2:
        /*0010*/ 	.word	index@(execute_task)
        /*0014*/ 	.word	0x00000000


	//----- nvinfo : EIATTR_MIN_STACK_SIZE
	.align		4
.L_3:
        /*0018*/ 	.byte	0x04, 0x12
        /*001a*/ 	.short	(.L_5 - .L_4)
	.align		4
.L_4:
        /*001c*/ 	.word	index@(execute_task)
        /*0020*/ 	.word	0x00000000
.L_5:


//--------------------- .nv.compat                --------------------------
	.section	.nv.compat,"",@"SHT_CUDA_COMPAT_INFO"
	.align	4
        /*0000*/ 	.byte	0x02, 0x09, 0x00, 0x00, 0x02, 0x02, 0x01, 0x00, 0x02, 0x05, 0x05, 0x00, 0x03, 0x07, 0x01, 0x01
        /*0010*/ 	.byte	0x02, 0x03, 0x00, 0x00, 0x02, 0x06, 0x01, 0x00, 0x04, 0x0b, 0x08, 0x00, 0x09, 0x00, 0x00, 0x00
        /*0020*/ 	.byte	0x00, 0x00, 0x00, 0x00


//--------------------- .nv.info.execute_task     --------------------------
	.section	.nv.info.execute_task,"",@"SHT_CUDA_INFO"
	.sectionflags	@""
	.align	4


	//----- nvinfo : EIATTR_CUDA_API_VERSION
	.align		4
        /*0000*/ 	.byte	0x04, 0x37
        /*0002*/ 	.short	(.L_7 - .L_6)
.L_6:
        /*0004*/ 	.word	0x00000082


	//----- nvinfo : EIATTR_KPARAM_INFO
	.align		4
.L_7:
        /*0008*/ 	.byte	0x04, 0x17
        /*000a*/ 	.short	(.L_9 - .L_8)
.L_8:
        /*000c*/ 	.word	0x00000000
        /*0010*/ 	.short	0x0005
        /*0012*/ 	.short	0x0020
        /*0014*/ 	.byte	0x00, 0xf5, 0x21, 0x00


	//----- nvinfo : EIATTR_KPARAM_INFO
	.align		4
.L_9:
        /*0018*/ 	.byte	0x04, 0x17
        /*001a*/ 	.short	(.L_11 - .L_10)
.L_10:
        /*001c*/ 	.word	0x00000000
        /*0020*/ 	.short	0x0004
        /*0022*/ 	.short	0x0018
        /*0024*/ 	.byte	0x00, 0xf5, 0x21, 0x00


	//----- nvinfo : EIATTR_KPARAM_INFO
	.align		4
.L_11:
        /*0028*/ 	.byte	0x04, 0x17
        /*002a*/ 	.short	(.L_13 - .L_12)
.L_12:
        /*002c*/ 	.word	0x00000000
        /*0030*/ 	.short	0x0003
        /*0032*/ 	.short	0x0010
        /*0034*/ 	.byte	0x00, 0xf5, 0x21, 0x00


	//----- nvinfo : EIATTR_KPARAM_INFO
	.align		4
.L_13:
        /*0038*/ 	.byte	0x04, 0x17
        /*003a*/ 	.short	(.L_15 - .L_14)
.L_14:
        /*003c*/ 	.word	0x00000000
        /*0040*/ 	.short	0x0002
        /*0042*/ 	.short	0x0008
        /*0044*/ 	.byte	0x00, 0xf0, 0x11, 0x00


	//----- nvinfo : EIATTR_KPARAM_INFO
	.align		4
.L_15:
        /*0048*/ 	.byte	0x04, 0x17
        /*004a*/ 	.short	(.L_17 - .L_16)
.L_16:
        /*004c*/ 	.word	0x00000000
        /*0050*/ 	.short	0x0001
        /*0052*/ 	.short	0x0004
        /*0054*/ 	.byte	0x00, 0xf0, 0x11, 0x00


	//----- nvinfo : EIATTR_KPARAM_INFO
	.align		4
.L_17:
        /*0058*/ 	.byte	0x04, 0x17
        /*005a*/ 	.short	(.L_19 - .L_18)
.L_18:
        /*005c*/ 	.word	0x00000000
        /*0060*/ 	.short	0x0000
        /*0062*/ 	.short	0x0000
        /*0064*/ 	.byte	0x00, 0xf0, 0x11, 0x00


	//----- nvinfo : EIATTR_SPARSE_MMA_MASK
	.align		4
.L_19:
        /*0068*/ 	.byte	0x03, 0x50
        /*006a*/ 	.short	0x0000


	//----- nvinfo : EIATTR_MAXREG_COUNT
	.align		4
        /*006c*/ 	.byte	0x03, 0x1b
        /*006e*/ 	.short	0x00ff


	//----- nvinfo : EIATTR_MERCURY_ISA_VERSION
	.align		4
        /*0070*/ 	.byte	0x03, 0x5f
        /*0072*/ 	.short	0x0101


	//----- nvinfo : EIATTR_VRC_CTA_INIT_COUNT
	.align		4
        /*0074*/ 	.byte	0x02, 0x4a
	.zero		1
	.zero		1


	//----- nvinfo : EIATTR_EXIT_INSTR_OFFSETS
	.align		4
        /*0078*/ 	.byte	0x04, 0x1c
        /*007a*/ 	.short	(.L_21 - .L_20)


	//   ....[0]....
.L_20:
        /*007c*/ 	.word	0x000000d0


	//   ....[1]....
        /*0080*/ 	.word	0x000008f0


	//----- nvinfo : EIATTR_CBANK_PARAM_SIZE
	.align		4
.L_21:
        /*0084*/ 	.byte	0x03, 0x19
        /*0086*/ 	.short	0x0028


	//----- nvinfo : EIATTR_PARAM_CBANK
	.align		4
        /*0088*/ 	.byte	0x04, 0x0a
        /*008a*/ 	.short	(.L_23 - .L_22)
	.align		4
.L_22:
        /*008c*/ 	.word	index@(.nv.constant0.execute_task)
        /*0090*/ 	.short	0x0380
        /*0092*/ 	.short	0x0028


	//----- nvinfo : EIATTR_SW_WAR
	.align		4
.L_23:
        /*0094*/ 	.byte	0x04, 0x36
        /*0096*/ 	.short	(.L_25 - .L_24)
.L_24:
        /*0098*/ 	.word	0x00000008
.L_25:


//--------------------- .nv.callgraph             --------------------------
	.section	.nv.callgraph,"",@"SHT_CUDA_CALLGRAPH"
	.align	4
	.sectionentsize	8
	.align		4
        /*0000*/ 	.word	0x00000000
	.align		4
        /*0004*/ 	.word	0xffffffff
	.align		4
        /*0008*/ 	.word	0x00000000
	.align		4
        /*000c*/ 	.word	0xfffffffe
	.align		4
        /*0010*/ 	.word	0x00000000
	.align		4
        /*0014*/ 	.word	0xfffffffd
	.align		4
        /*0018*/ 	.word	0x00000000
	.align		4
        /*001c*/ 	.word	0xfffffffc


//--------------------- .text.execute_task        --------------------------
	.section	.text.execute_task,"ax",@progbits
	.align	128
        .global         execute_task
        .type           execute_task,@function
        .size           execute_task,(.L_x_5 - execute_task)
        .other          execute_task,@"STO_CUDA_ENTRY STV_DEFAULT"
execute_task:
.text.execute_task:
[----:B------:R-:W-:Y:S01]  /*0000*/  LDC R1, c[0x0][0x37c] ;  /* 0x0000df00ff017b82 */ /* 0x000fe20000000800 */
[----:B------:R-:W0:Y:S07]  /*0010*/  S2R R3, SR_TID.X ;  /* 0x0000000000037919 */ /* 0x000e2e0000002100 */
[----:B------:R-:W0:Y:S01]  /*0020*/  S2UR UR4, SR_CTAID.X ;  /* 0x00000000000479c3 */ /* 0x000e220000002500 */
[----:B------:R-:W1:Y:S01]  /*0030*/  LDCU UR6, c[0x0][0x380] ;  /* 0x00007000ff0677ac */ /* 0x000e620008000800 */
[----:B------:R-:W2:Y:S06]  /*0040*/  S2R R5, SR_TID.Y ;  /* 0x0000000000057919 */ /* 0x000eac0000002200 */
[----:B------:R-:W0:Y:S08]  /*0050*/  LDC R0, c[0x0][0x360] ;  /* 0x0000d800ff007b82 */ /* 0x000e300000000800 */
[----:B------:R-:W2:Y:S08]  /*0060*/  S2UR UR5, SR_CTAID.Y ;  /* 0x00000000000579c3 */ /* 0x000eb00000002600 */
[----:B------:R-:W2:Y:S08]  /*0070*/  LDC R16, c[0x0][0x364] ;  /* 0x0000d900ff107b82 */ /* 0x000eb00000000800 */
[----:B------:R-:W3:Y:S01]  /*0080*/  LDC R17, c[0x0][0x388] ;  /* 0x0000e200ff117b82 */ /* 0x000ee20000000800 */
[----:B0-----:R-:W-:-:S02]  /*0090*/  IMAD R0, R0, UR4, R3 ;  /* 0x0000000400007c24 */ /* 0x001fc4000f8e0203 */
[----:B--2---:R-:W-:-:S03]  /*00a0*/  IMAD R16, R16, UR5, R5 ;  /* 0x0000000510107c24 */ /* 0x004fc6000f8e0205 */
[----:B---3--:R-:W-:-:S04]  /*00b0*/  ISETP.GE.AND P0, PT, R0, R17, PT ;  /* 0x000000110000720c */ /* 0x008fc80003f06270 */
[----:B-1----:R-:W-:-:S13]  /*00c0*/  ISETP.GE.OR P0, PT, R16, UR6, P0 ;  /* 0x0000000610007c0c */ /* 0x002fda0008706670 */
[----:B------:R-:W-:Y:S05]  /*00d0*/  @P0 EXIT ;  /* 0x000000000000094d */ /* 0x000fea0003800000 */
[----:B------:R-:W0:Y:S01]  /*00e0*/  LDC R19, c[0x0][0x384] ;  /* 0x0000e100ff137b82 */ /* 0x000e220000000800 */
[----:B------:R-:W1:Y:S01]  /*00f0*/  LDCU.64 UR4, c[0x0][0x358] ;  /* 0x00006b00ff0477ac */ /* 0x000e620008000a00 */
[----:B------:R-:W-:Y:S01]  /*0100*/  HFMA2 R24, -RZ, RZ, 0, 0 ;  /* 0x00000000ff187431 */ /* 0x000fe200000001ff */
[----:B0-----:R-:W-:-:S13]  /*0110*/  ISETP.GE.AND P0, PT, R19, 0x1, PT ;  /* 0x000000011300780c */ /* 0x001fda0003f06270 */
[----:B-1----:R-:W-:Y:S05]  /*0120*/  @!P0 BRA `(.L_x_0) ;  /* 0x0000000400e08947 */ /* 0x002fea0003800000 */
[C---:B------:R-:W-:Y:S01]  /*0130*/  ISETP.GE.U32.AND P1, PT, R19.reuse, 0x8, PT ;  /* 0x000000081300780c */ /* 0x040fe20003f26070 */
[----:B------:R-:W-:Y:S01]  /*0140*/  IMAD R20, R16, R19, RZ ;  /* 0x0000001310147224 */ /* 0x000fe200078e02ff */
[----:B------:R-:W-:Y:S02]  /*0150*/  LOP3.LUT R27, R19, 0x7, RZ, 0xc0, !PT ;  /* 0x00000007131b7812 */ /* 0x000fe400078ec0ff */
[----:B------:R-:W-:Y:S02]  /*0160*/  MOV R24, RZ ;  /* 0x000000ff00187202 */ /* 0x000fe40000000f00 */
[----:B------:R-:W-:Y:S02]  /*0170*/  ISETP.NE.AND P0, PT, R27, RZ, PT ;  /* 0x000000ff1b00720c */ /* 0x000fe40003f05270 */
[----:B------:R-:W-:-:S05]  /*0180*/  MOV R21, RZ ;  /* 0x000000ff00157202 */ /* 0x000fca0000000f00 */
[----:B------:R-:W-:Y:S06]  /*0190*/  @!P1 BRA `(.L_x_1) ;  /* 0x0000000000c49947 */ /* 0x000fec0003800000 */
[----:B------:R-:W0:Y:S01]  /*01a0*/  LDC.64 R2, c[0x0][0x390] ;  /* 0x0000e400ff027b82 */ /* 0x000e220000000a00 */
[----:B------:R-:W-:Y:S02]  /*01b0*/  LOP3.LUT R21, R19, 0x7ffffff8, RZ, 0xc0, !PT ;  /* 0x7ffffff813157812 */ /* 0x000fe400078ec0ff */
[----:B------:R-:W-:Y:S02]  /*01c0*/  MOV R24, RZ ;  /* 0x000000ff00187202 */ /* 0x000fe40000000f00 */
[----:B------:R-:W-:Y:S02]  /*01d0*/  MOV R18, R0 ;  /* 0x0000000000127202 */ /* 0x000fe40000000f00 */
[----:B------:R-:W-:Y:S01]  /*01e0*/  IADD3 R22, PT, PT, -R21, RZ, RZ ;  /* 0x000000ff15167210 */ /* 0x000fe20007ffe1ff */
[----:B0-----:R-:W-:-:S03]  /*01f0*/  IMAD.WIDE.U32 R2, R20, 0x4, R2 ;  /* 0x0000000414027825 */ /* 0x001fc600078e0002 */
[----:B------:R-:W-:-:S04]  /*0200*/  IADD3 R4, P1, PT, R2, 0x10, RZ ;  /* 0x0000001002047810 */ /* 0x000fc80007f3e0ff */
[----:B------:R-:W-:-:S09]  /*0210*/  IADD3.X R5, PT, PT, RZ, R3, RZ, P1, !PT ;  /* 0x00000003ff057210 */ /* 0x000fd20000ffe4ff */
.L_x_2:
[----:B------:R-:W0:Y:S01]  /*0220*/  LDC.64 R14, c[0x0][0x398] ;  /* 0x0000e600ff0e7b82 */ /* 0x000e220000000a00 */
[----:B------:R-:W-:Y:S02]  /*0230*/  MOV R2, R4 ;  /* 0x0000000400027202 */ /* 0x000fe40000000f00 */
[----:B------:R-:W-:-:S05]  /*0240*/  MOV R3, R5 ;  /* 0x0000000500037202 */ /* 0x000fca0000000f00 */
[----:B------:R-:W2:Y:S04]  /*0250*/  LDG.E.CONSTANT R25, desc[UR4][R2.64+-0x10] ;  /* 0xfffff00402197981 */ /* 0x000ea8000c1e9900 */
[----:B------:R-:W3:Y:S04]  /*0260*/  LDG.E.CONSTANT R23, desc[UR4][R2.64+-0xc] ;  /* 0xfffff40402177981 */ /* 0x000ee8000c1e9900 */
[----:B------:R-:W4:Y:S04]  /*0270*/  LDG.E.CONSTANT R29, desc[UR4][R2.64+-0x8] ;  /* 0xfffff804021d7981 */ /* 0x000f28000c1e9900 */
[----:B------:R-:W5:Y:S01]  /*0280*/  LDG.E.CONSTANT R28, desc[UR4][R2.64+-0x4] ;  /* 0xfffffc04021c7981 */ /* 0x000f62000c1e9900 */
[----:B0-----:R-:W-:-:S05]  /*0290*/  IMAD.WIDE R14, R18, 0x4, R14 ;  /* 0x00000004120e7825 */ /* 0x001fca00078e020e */
[----:B------:R0:W2:Y:S01]  /*02a0*/  LDG.E.CONSTANT R26, desc[UR4][R14.64] ;  /* 0x000000040e1a7981 */ /* 0x0000a2000c1e9900 */
[----:B------:R-:W-:-:S04]  /*02b0*/  IMAD.WIDE R12, R17, 0x4, R14 ;  /* 0x00000004110c7825 */ /* 0x000fc800078e020e */
[C---:B------:R-:W-:Y:S02]  /*02c0*/  IMAD.WIDE R4, R17.reuse, 0x4, R12 ;  /* 0x0000000411047825 */ /* 0x040fe400078e020c */
[----:B------:R-:W3:Y:S02]  /*02d0*/  LDG.E.CONSTANT R12, desc[UR4][R12.64] ;  /* 0x000000040c0c7981 */ /* 0x000ee4000c1e9900 */
[C---:B------:R-:W-:Y:S02]  /*02e0*/  IMAD.WIDE R8, R17.reuse, 0x4, R4 ;  /* 0x0000000411087825 */ /* 0x040fe400078e0204 */
[----:B------:R-:W4:Y:S02]  /*02f0*/  LDG.E.CONSTANT R4, desc[UR4][R4.64] ;  /* 0x0000000404047981 */ /* 0x000f24000c1e9900 */
[C---:B------:R-:W-:Y:S02]  /*0300*/  IMAD.WIDE R6, R17.reuse, 0x4, R8 ;  /* 0x0000000411067825 */ /* 0x040fe400078e0208 */
[----:B------:R-:W5:Y:S02]  /*0310*/  LDG.E.CONSTANT R8, desc[UR4][R8.64] ;  /* 0x0000000408087981 */ /* 0x000f64000c1e9900 */
[----:B------:R-:W-:-:S02]  /*0320*/  IMAD.WIDE R10, R17, 0x4, R6 ;  /* 0x00000004110a7825 */ /* 0x000fc400078e0206 */
[----:B------:R-:W5:Y:S04]  /*0330*/  LDG.E.CONSTANT R5, desc[UR4][R2.64] ;  /* 0x0000000402057981 */ /* 0x000f68000c1e9900 */
[----:B------:R-:W5:Y:S01]  /*0340*/  LDG.E.CONSTANT R6, desc[UR4][R6.64] ;  /* 0x0000000406067981 */ /* 0x000f62000c1e9900 */
[----:B0-----:R-:W-:-:S03]  /*0350*/  IMAD.WIDE R14, R17, 0x4, R10 ;  /* 0x00000004110e7825 */ /* 0x001fc600078e020a */
[----:B------:R-:W5:Y:S04]  /*0360*/  LDG.E.CONSTANT R10, desc[UR4][R10.64] ;  /* 0x000000040a0a7981 */ /* 0x000f68000c1e9900 */
[----:B------:R-:W5:Y:S04]  /*0370*/  LDG.E.CONSTANT R13, desc[UR4][R14.64] ;  /* 0x000000040e0d7981 */ /* 0x000f68000c1e9900 */
[----:B------:R-:W5:Y:S04]  /*0380*/  LDG.E.CONSTANT R7, desc[UR4][R2.64+0x4] ;  /* 0x0000040402077981 */ /* 0x000f68000c1e9900 */
[----:B------:R-:W5:Y:S01]  /*0390*/  LDG.E.CONSTANT R9, desc[UR4][R2.64+0xc] ;  /* 0x00000c0402097981 */ /* 0x000f62000c1e9900 */
[----:B--2---:R-:W-:Y:S01]  /*03a0*/  FFMA R26, R25, R26, R24 ;  /* 0x0000001a191a7223 */ /* 0x004fe20000000018 */
[----:B------:R-:W-:-:S02]  /*03b0*/  IMAD.WIDE R24, R17, 0x4, R14 ;  /* 0x0000000411187825 */ /* 0x000fc400078e020e */
[----:B------:R-:W2:Y:S04]  /*03c0*/  LDG.E.CONSTANT R14, desc[UR4][R2.64+0x8] ;  /* 0x00000804020e7981 */ /* 0x000ea8000c1e9900 */
[----:B------:R-:W2:Y:S01]  /*03d0*/  LDG.E.CONSTANT R24, desc[UR4][R24.64] ;  /* 0x0000000418187981 */ /* 0x000ea2000c1e9900 */
[----:B---3--:R-:W-:Y:S01]  /*03e0*/  FFMA R12, R23, R12, R26 ;  /* 0x0000000c170c7223 */ /* 0x008fe2000000001a */
[----:B------:R-:W-:-:S03]  /*03f0*/  IADD3 R22, PT, PT, R22, 0x8, RZ ;  /* 0x0000000816167810 */ /* 0x000fc60007ffe0ff */
[----:B----4-:R-:W-:Y:S01]  /*0400*/  FFMA R29, R29, R4, R12 ;  /* 0x000000041d1d7223 */ /* 0x010fe2000000000c */
[----:B------:R-:W-:-:S03]  /*0410*/  ISETP.NE.AND P1, PT, R22, RZ, PT ;  /* 0x000000ff1600720c */ /* 0x000fc60003f25270 */
[----:B-----5:R-:W-:Y:S01]  /*0420*/  FFMA R8, R28, R8, R29 ;  /* 0x000000081c087223 */ /* 0x020fe2000000001d */
[----:B------:R-:W-:-:S03]  /*0430*/  IADD3 R4, P2, PT, R2, 0x20, RZ ;  /* 0x0000002002047810 */ /* 0x000fc60007f5e0ff */
[----:B------:R-:W-:Y:S01]  /*0440*/  FFMA R6, R5, R6, R8 ;  /* 0x0000000605067223 */ /* 0x000fe20000000008 */
[----:B------:R-:W-:Y:S02]  /*0450*/  IADD3.X R5, PT, PT, RZ, R3, RZ, P2, !PT ;  /* 0x00000003ff057210 */ /* 0x000fe400017fe4ff */
[----:B------:R-:W-:Y:S01]  /*0460*/  LEA R18, R17, R18, 0x3 ;  /* 0x0000001211127211 */ /* 0x000fe200078e18ff */
[----:B------:R-:W-:-:S04]  /*0470*/  FFMA R7, R7, R10, R6 ;  /* 0x0000000a07077223 */ /* 0x000fc80000000006 */
[----:B--2---:R-:W-:-:S04]  /*0480*/  FFMA R14, R14, R13, R7 ;  /* 0x0000000d0e0e7223 */ /* 0x004fc80000000007 */
[----:B------:R-:W-:Y:S01]  /*0490*/  FFMA R24, R9, R24, R14 ;  /* 0x0000001809187223 */ /* 0x000fe2000000000e */
[----:B------:R-:W-:Y:S06]  /*04a0*/  @P1 BRA `(.L_x_2) ;  /* 0xfffffffc005c1947 */ /* 0x000fec000383ffff */
.L_x_1:
[----:B------:R-:W-:Y:S05]  /*04b0*/  @!P0 BRA `(.L_x_0) ;  /* 0x0000000000fc8947 */ /* 0x000fea0003800000 */
[----:B------:R-:W-:Y:S02]  /*04c0*/  ISETP.GE.U32.AND P1, PT, R27, 0x4, PT ;  /* 0x000000041b00780c */ /* 0x000fe40003f26070 */
[----:B------:R-:W-:-:S04]  /*04d0*/  LOP3.LUT R14, R19, 0x3, RZ, 0xc0, !PT ;  /* 0x00000003130e7812 */ /* 0x000fc800078ec0ff */
[----:B------:R-:W-:-:S07]  /*04e0*/  ISETP.NE.AND P0, PT, R14, RZ, PT ;  /* 0x000000ff0e00720c */ /* 0x000fce0003f05270 */
[----:B------:R-:W-:Y:S06]  /*04f0*/  @!P1 BRA `(.L_x_3) ;  /* 0x00000000006c9947 */ /* 0x000fec0003800000 */
[----:B------:R-:W0:Y:S01]  /*0500*/  LDC.64 R4, c[0x0][0x398] ;  /* 0x0000e600ff047b82 */ /* 0x000e220000000a00 */
[----:B------:R-:W1:Y:S01]  /*0510*/  LDCU.64 UR6, c[0x0][0x390] ;  /* 0x00007200ff0677ac */ /* 0x000e620008000a00 */
[----:B------:R-:W-:Y:S01]  /*0520*/  IMAD R7, R21, R17, R0 ;  /* 0x0000001115077224 */ /* 0x000fe200078e0200 */
[CC--:B------:R-:W-:Y:S02]  /*0530*/  IADD3 R3, PT, PT, R20.reuse, R21.reuse, RZ ;  /* 0x0000001514037210 */ /* 0x0c0fe40007ffe0ff */
[----:B------:R-:W-:-:S03]  /*0540*/  IADD3 R8, P1, PT, R20, R21, RZ ;  /* 0x0000001514087210 */ /* 0x000fc60007f3e0ff */
[----:B------:R-:W2:Y:S01]  /*0550*/  LDC.64 R12, c[0x0][0x390] ;  /* 0x0000e400ff0c7b82 */ /* 0x000ea20000000a00 */
[----:B0-----:R-:W-:-:S04]  /*0560*/  IMAD.WIDE R4, R7, 0x4, R4 ;  /* 0x0000000407047825 */ /* 0x001fc800078e0204 */
[----:B------:R-:W-:Y:S02]  /*0570*/  IMAD.WIDE R6, R17, 0x4, R4 ;  /* 0x0000000411067825 */ /* 0x000fe400078e0204 */
[----:B------:R-:W3:Y:S02]  /*0580*/  LDG.E.CONSTANT R4, desc[UR4][R4.64] ;  /* 0x0000000404047981 */ /* 0x000ee4000c1e9900 */
[----:B--2---:R-:W-:Y:S01]  /*0590*/  IMAD.WIDE.U32 R12, R3, 0x4, R12 ;  /* 0x00000004030c7825 */ /* 0x004fe200078e000c */
[----:B------:R-:W-:Y:S02]  /*05a0*/  IADD3.X R3, PT, PT, RZ, RZ, RZ, P1, !PT ;  /* 0x000000ffff037210 */ /* 0x000fe40000ffe4ff */
[----:B-1----:R-:W-:-:S03]  /*05b0*/  LEA R2, P1, R8, UR6, 0x2 ;  /* 0x0000000608027c11 */ /* 0x002fc6000f8210ff */
[----:B------:R-:W3:Y:S01]  /*05c0*/  LDG.E.CONSTANT R13, desc[UR4][R12.64] ;  /* 0x000000040c0d7981 */ /* 0x000ee2000c1e9900 */
[----:B------:R-:W-:Y:S01]  /*05d0*/  LEA.HI.X R3, R8, UR7, R3, 0x2, P1 ;  /* 0x0000000708037c11 */ /* 0x000fe200088f1403 */
[C---:B------:R-:W-:Y:S02]  /*05e0*/  IMAD.WIDE R8, R17.reuse, 0x4, R6 ;  /* 0x0000000411087825 */ /* 0x040fe400078e0206 */
[----:B------:R-:W2:Y:S04]  /*05f0*/  LDG.E.CONSTANT R6, desc[UR4][R6.64] ;  /* 0x0000000406067981 */ /* 0x000ea8000c1e9900 */
[----:B------:R-:W2:Y:S01]  /*0600*/  LDG.E.CONSTANT R15, desc[UR4][R2.64+0x4] ;  /* 0x00000404020f7981 */ /* 0x000ea2000c1e9900 */
[----:B------:R-:W-:-:S03]  /*0610*/  IMAD.WIDE R10, R17, 0x4, R8 ;  /* 0x00000004110a7825 */ /* 0x000fc600078e0208 */
[----:B------:R-:W4:Y:S04]  /*0620*/  LDG.E.CONSTANT R22, desc[UR4][R8.64] ;  /* 0x0000000408167981 */ /* 0x000f28000c1e9900 */
[----:B------:R-:W4:Y:S04]  /*0630*/  LDG.E.CONSTANT R18, desc[UR4][R2.64+0x8] ;  /* 0x0000080402127981 */ /* 0x000f28000c1e9900 */
[----:B------:R-:W5:Y:S04]  /*0640*/  LDG.E.CONSTANT R26, desc[UR4][R2.64+0xc] ;  /* 0x00000c04021a7981 */ /* 0x000f68000c1e9900 */
[----:B------:R-:W5:Y:S01]  /*0650*/  LDG.E.CONSTANT R10, desc[UR4][R10.64] ;  /* 0x000000040a0a7981 */ /* 0x000f62000c1e9900 */
[----:B------:R-:W-:Y:S01]  /*0660*/  IADD3 R21, PT, PT, R21, 0x4, RZ ;  /* 0x0000000415157810 */ /* 0x000fe20007ffe0ff */
[----:B---3--:R-:W-:-:S04]  /*0670*/  FFMA R24, R13, R4, R24 ;  /* 0x000000040d187223 */ /* 0x008fc80000000018 */
[----:B--2---:R-:W-:-:S04]  /*0680*/  FFMA R15, R15, R6, R24 ;  /* 0x000000060f0f7223 */ /* 0x004fc80000000018 */
[----:B----4-:R-:W-:-:S04]  /*0690*/  FFMA R15, R18, R22, R15 ;  /* 0x00000016120f7223 */ /* 0x010fc8000000000f */
[----:B-----5:R-:W-:-:S07]  /*06a0*/  FFMA R24, R26, R10, R15 ;  /* 0x0000000a1a187223 */ /* 0x020fce000000000f */
.L_x_3:
[----:B------:R-:W-:Y:S05]  /*06b0*/  @!P0 BRA `(.L_x_0) ;  /* 0x00000000007c8947 */ /* 0x000fea0003800000 */
[----:B------:R-:W-:Y:S01]  /*06c0*/  ISETP.NE.AND P1, PT, R14, 0x1, PT ;  /* 0x000000010e00780c */ /* 0x000fe20003f25270 */
[----:B------:R-:W0:Y:S01]  /*06d0*/  LDC.64 R10, c[0x0][0x390] ;  /* 0x0000e400ff0a7b82 */ /* 0x000e220000000a00 */
[----:B------:R-:W-:-:S04]  /*06e0*/  LOP3.LUT R19, R19, 0x1, RZ, 0xc0, !PT ;  /* 0x0000000113137812 */ /* 0x000fc800078ec0ff */
[----:B------:R-:W-:-:S03]  /*06f0*/  ISETP.NE.U32.AND P0, PT, R19, 0x1, PT ;  /* 0x000000011300780c */ /* 0x000fc60003f05070 */
[----:B------:R-:W1:Y:S04]  /*0700*/  LDC.64 R8, c[0x0][0x398] ;  /* 0x0000e600ff087b82 */ /* 0x000e680000000a00 */
[CC--:B------:R-:W-:Y:S02]  /*0710*/  @P1 IADD3 R13, PT, PT, R20.reuse, R21.reuse, RZ ;  /* 0x00000015140d1210 */ /* 0x0c0fe40007ffe0ff */
[----:B------:R-:W-:Y:S02]  /*0720*/  @P1 IADD3 R12, P2, PT, R20, R21, RZ ;  /* 0x00000015140c1210 */ /* 0x000fe40007f5e0ff */
[----:B------:R-:W2:Y:S02]  /*0730*/  @P1 LDC.64 R2, c[0x0][0x390] ;  /* 0x0000e400ff021b82 */ /* 0x000ea40000000a00 */
[----:B------:R-:W-:-:S06]  /*0740*/  @P1 IADD3.X R14, PT, PT, RZ, RZ, RZ, P2, !PT ;  /* 0x000000ffff0e1210 */ /* 0x000fcc00017fe4ff */
[----:B------:R-:W3:Y:S01]  /*0750*/  LDC.64 R4, c[0x0][0x390] ;  /* 0x0000e400ff047b82 */ /* 0x000ee20000000a00 */
[----:B0-----:R-:W-:-:S04]  /*0760*/  @P1 IMAD.WIDE.U32 R10, R13, 0x4, R10 ;  /* 0x000000040d0a1825 */ /* 0x001fc800078e000a */
[C---:B------:R-:W-:Y:S01]  /*0770*/  @P1 IMAD R13, R21.reuse, R17, R0 ;  /* 0x00000011150d1224 */ /* 0x040fe200078e0200 */
[----:B------:R-:W-:Y:S01]  /*0780*/  @P1 IADD3 R21, PT, PT, R21, 0x2, RZ ;  /* 0x0000000215151810 */ /* 0x000fe20007ffe0ff */
[----:B------:R-:W4:Y:S01]  /*0790*/  @P1 LDG.E.CONSTANT R11, desc[UR4][R10.64] ;  /* 0x000000040a0b1981 */ /* 0x000f22000c1e9900 */
[----:B------:R-:W0:Y:S01]  /*07a0*/  LDC.64 R6, c[0x0][0x398] ;  /* 0x0000e600ff067b82 */ /* 0x000e220000000a00 */
[----:B-1----:R-:W-:Y:S01]  /*07b0*/  @P1 IMAD.WIDE R8, R13, 0x4, R8 ;  /* 0x000000040d081825 */ /* 0x002fe200078e0208 */
[----:B------:R-:W-:Y:S02]  /*07c0*/  @!P0 IADD3 R15, PT, PT, R20, R21, RZ ;  /* 0x00000015140f8210 */ /* 0x000fe40007ffe0ff */
[----:B--2---:R-:W-:Y:S01]  /*07d0*/  @P1 LEA R2, P2, R12, R2, 0x2 ;  /* 0x000000020c021211 */ /* 0x004fe200078410ff */
[----:B------:R-:W-:-:S03]  /*07e0*/  @!P0 IMAD R21, R21, R17, R0 ;  /* 0x0000001115158224 */ /* 0x000fc600078e0200 */
[----:B------:R-:W-:Y:S01]  /*07f0*/  @P1 LEA.HI.X R3, R12, R3, R14, 0x2, P2 ;  /* 0x000000030c031211 */ /* 0x000fe200010f140e */
[----:B------:R-:W-:Y:S01]  /*0800*/  @P1 IMAD.WIDE R12, R17, 0x4, R8 ;  /* 0x00000004110c1825 */ /* 0x000fe200078e0208 */
[----:B------:R-:W4:Y:S03]  /*0810*/  @P1 LDG.E.CONSTANT R14, desc[UR4][R8.64] ;  /* 0x00000004080e1981 */ /* 0x000f26000c1e9900 */
[----:B---3--:R-:W-:Y:S01]  /*0820*/  @!P0 IMAD.WIDE.U32 R4, R15, 0x4, R4 ;  /* 0x000000040f048825 */ /* 0x008fe200078e0004 */
[----:B------:R-:W2:Y:S04]  /*0830*/  @P1 LDG.E.CONSTANT R2, desc[UR4][R2.64+0x4] ;  /* 0x0000040402021981 */ /* 0x000ea8000c1e9900 */
[----:B------:R-:W2:Y:S01]  /*0840*/  @P1 LDG.E.CONSTANT R12, desc[UR4][R12.64] ;  /* 0x000000040c0c1981 */ /* 0x000ea2000c1e9900 */
[----:B0-----:R-:W-:-:S03]  /*0850*/  @!P0 IMAD.WIDE R6, R21, 0x4, R6 ;  /* 0x0000000415068825 */ /* 0x001fc600078e0206 */
[----:B------:R-:W3:Y:S04]  /*0860*/  @!P0 LDG.E.CONSTANT R5, desc[UR4][R4.64] ;  /* 0x0000000404058981 */ /* 0x000ee8000c1e9900 */
[----:B------:R-:W3:Y:S01]  /*0870*/  @!P0 LDG.E.CONSTANT R6, desc[UR4][R6.64] ;  /* 0x0000000406068981 */ /* 0x000ee2000c1e9900 */
[----:B----4-:R-:W-:-:S04]  /*0880*/  @P1 FFMA R11, R11, R14, R24 ;  /* 0x0000000e0b0b1223 */ /* 0x010fc80000000018 */
[----:B--2---:R-:W-:-:S04]  /*0890*/  @P1 FFMA R24, R2, R12, R11 ;  /* 0x0000000c02181223 */ /* 0x004fc8000000000b */
[----:B---3--:R-:W-:-:S07]  /*08a0*/  @!P0 FFMA R24, R5, R6, R24 ;  /* 0x0000000605188223 */ /* 0x008fce0000000018 */
.L_x_0:
[----:B------:R-:W0:Y:S01]  /*08b0*/  LDC.64 R2, c[0x0][0x3a0] ;  /* 0x0000e800ff027b82 */ /* 0x000e220000000a00 */
[----:B------:R-:W-:-:S04]  /*08c0*/  IMAD R17, R16, R17, R0 ;  /* 0x0000001110117224 */ /* 0x000fc800078e0200 */
[----:B0-----:R-:W-:-:S05]  /*08d0*/  IMAD.WIDE R2, R17, 0x4, R2 ;  /* 0x0000000411027825 */ /* 0x001fca00078e0202 */
[----:B------:R-:W-:Y:S01]  /*08e0*/  STG.E desc[UR4][R2.64], R24 ;  /* 0x0000001802007986 */ /* 0x000fe2000c101904 */
[----:B------:R-:W-:Y:S05]  /*08f0*/  EXIT ;  /* 0x000000000000794d */ /* 0x000fea0003800000 */
.L_x_4:
[----:B------:R-:W-:-:S00]  /*0900*/  BRA `(.L_x_4) ;  /* 0xfffffffc00fc7947 */ /* 0x000fc0000383ffff */
[----:B------:R-:W-:-:S00]  /*0910*/  NOP ;  /* 0x0000000000007918 */ /* 0x000fc00000000000 */
        /* <DEDUP_REMOVED lines=14> */
.L_x_5:


//--------------------- .nv.shared.reserved.0     --------------------------
	.section	.nv.shared.reserved.0,"aw",@nobits
	.weak		__nv_reservedSMEM_offset_0_alias
	.size		__nv_reservedSMEM_offset_0_alias, 0, 64
	.other		__nv_reservedSMEM_offset_0_alias,@"STO_CUDA_RESERVED_SHARED STV_DEFAULT"
__nv_reservedSMEM_offset_0_alias:
	.zero		0
	.zero		64


//--------------------- .nv.constant0.execute_task --------------------------
	.section	.nv.constant0.execute_task,"a",@progbits
	.sectionflags	@""
	.align	4
.nv.constant0.execute_task:
	.zero		936


//--------------------- SYMBOLS --------------------------

	.type		.nv.reservedSmem.offset0,@object
	.size		.nv.reservedSmem.offset0,0x4
